//
// Generated by NVIDIA NVVM Compiler
//
// Compiler Build ID: CL-36424714
// Cuda compilation tools, release 13.0, V13.0.88
// Based on NVVM 20.0.0
//

.version 9.0
.target sm_100
.address_size 64

	// .globl	_Z27kernelWriteToLayeredSurfaceyiii

.visible .entry _Z27kernelWriteToLayeredSurfaceyiii(
	.param .u64 _Z27kernelWriteToLayeredSurfaceyiii_param_0,
	.param .u32 _Z27kernelWriteToLayeredSurfaceyiii_param_1,
	.param .u32 _Z27kernelWriteToLayeredSurfaceyiii_param_2,
	.param .u32 _Z27kernelWriteToLayeredSurfaceyiii_param_3
)
{
	.reg .pred 	%p<6>;
	.reg .b16 	%rs<3>;
	.reg .b32 	%r<16>;
	.reg .b64 	%rd<2>;

	ld.param.u64 	%rd1, [_Z27kernelWriteToLayeredSurfaceyiii_param_0];
	ld.param.u32 	%r4, [_Z27kernelWriteToLayeredSurfaceyiii_param_1];
	ld.param.u32 	%r5, [_Z27kernelWriteToLayeredSurfaceyiii_param_2];
	ld.param.u32 	%r7, [_Z27kernelWriteToLayeredSurfaceyiii_param_3];
	mov.u32 	%r8, %ctaid.x;
	mov.u32 	%r9, %ntid.x;
	mov.u32 	%r10, %tid.x;
	mad.lo.s32 	%r1, %r8, %r9, %r10;
	mov.u32 	%r11, %ctaid.y;
	mov.u32 	%r12, %ntid.y;
	mov.u32 	%r13, %tid.y;
	mad.lo.s32 	%r14, %r11, %r12, %r13;
	mov.u32 	%r3, %ctaid.z;
	setp.ge.s32 	%p1, %r1, %r4;
	setp.ge.s32 	%p2, %r14, %r5;
	or.pred  	%p3, %p1, %p2;
	setp.ge.s32 	%p4, %r3, %r7;
	or.pred  	%p5, %p3, %p4;
	@%p5 bra 	$L__BB0_2;
	shl.b32 	%r15, %r1, 2;
	mov.b16 	%rs1, 0;
	mov.b16 	%rs2, 255;
	sust.b.a2d.v4.b8.trap 	[%rd1, {%r3, %r15, %r14, %r14}], {%rs2, %rs1, %rs1, %rs2};
$L__BB0_2:
	ret;

}


// ===== COMPILED SASS (sm_100) =====

	.target	sm_100

	.elftype	@"ET_EXEC"


//--------------------- .note.nv.tkinfo           --------------------------
	.section	.note.nv.tkinfo,"",@"SHT_NOTE"
	.sectionflags	@"SHF_NOTE_NV_TKINFO"
	.tkinfo
        /*0018*/ 	.word	0x00000002
        /*0030*/ 	.string	""
        /*0030*/ 	.string	"ptxas"
        /*0030*/ 	.string	"Cuda compilation tools, release 13.0, V13.0.88"
        /*0030*/ 	.string	"Build cuda_13.0.r13.0/compiler.36424714_0"
        /*0030*/ 	.string	"-arch sm_100 -m 64 "



//--------------------- .note.nv.cuinfo           --------------------------
	.section	.note.nv.cuinfo,"",@"SHT_NOTE"
	.sectionflags	@"SHF_NOTE_NV_CUINFO"
        /*0018*/ 	.short	0x0002
        /*001a*/ 	.short	0x0064
        /*001c*/ 	.short	0x0082
	.zero		2


//--------------------- .nv.info                  --------------------------
	.section	.nv.info,"",@"SHT_CUDA_INFO"
	.align	4


	//----- nvinfo : EIATTR_REGCOUNT
	.align		4
        /*0000*/ 	.byte	0x04, 0x2f
        /*0002*/ 	.short	(.L_1 - .L_0)
	.align		4
.L_0:
        /*0004*/ 	.word	index@(_Z27kernelWriteToLayeredSurfaceyiii)
        /*0008*/ 	.word	0x00000009


	//----- nvinfo : EIATTR_FRAME_SIZE
	.align		4
.L_1:
        /*000c*/ 	.byte	0x04, 0x11
        /*000e*/ 	.short	(.L_3 - .L_2)
	.align		4
.L_2:
        /*0010*/ 	.word	index@(_Z27kernelWriteToLayeredSurfaceyiii)
        /*0014*/ 	.word	0x00000000


	//----- nvinfo : EIATTR_MIN_STACK_SIZE
	.align		4
.L_3:
        /*0018*/ 	.byte	0x04, 0x12
        /*001a*/ 	.short	(.L_5 - .L_4)
	.align		4
.L_4:
        /*001c*/ 	.word	index@(_Z27kernelWriteToLayeredSurfaceyiii)
        /*0020*/ 	.word	0x00000000
.L_5:


//--------------------- .nv.compat                --------------------------
	.section	.nv.compat,"",@"SHT_CUDA_COMPAT_INFO"
	.align	4
        /*0000*/ 	.byte	0x02, 0x09, 0x00, 0x00, 0x02, 0x02, 0x02, 0x00, 0x02, 0x05, 0x05, 0x00, 0x03, 0x07, 0x01, 0x01
        /*0010*/ 	.byte	0x02, 0x03, 0x00, 0x00, 0x02, 0x06, 0x01, 0x00, 0x04, 0x0b, 0x08, 0x00, 0x09, 0x00, 0x00, 0x00
        /*0020*/ 	.byte	0x00, 0x00, 0x00, 0x00


//--------------------- .nv.info._Z27kernelWriteToLayeredSurfaceyiii --------------------------
	.section	.nv.info._Z27kernelWriteToLayeredSurfaceyiii,"",@"SHT_CUDA_INFO"
	.sectionflags	@""
	.align	4


	//----- nvinfo : EIATTR_CUDA_API_VERSION
	.align		4
        /*0000*/ 	.byte	0x04, 0x37
        /*0002*/ 	.short	(.L_7 - .L_6)
.L_6:
        /*0004*/ 	.word	0x00000082


	//----- nvinfo : EIATTR_KPARAM_INFO
	.align		4
.L_7:
        /*0008*/ 	.byte	0x04, 0x17
        /*000a*/ 	.short	(.L_9 - .L_8)
.L_8:
        /*000c*/ 	.word	0x00000000
        /*0010*/ 	.short	0x0003
        /*0012*/ 	.short	0x0010
        /*0014*/ 	.byte	0x00, 0xf0, 0x11, 0x00


	//----- nvinfo : EIATTR_KPARAM_INFO
	.align		4
.L_9:
        /*0018*/ 	.byte	0x04, 0x17
        /*001a*/ 	.short	(.L_11 - .L_10)
.L_10:
        /*001c*/ 	.word	0x00000000
        /*0020*/ 	.short	0x0002
        /*0022*/ 	.short	0x000c
        /*0024*/ 	.byte	0x00, 0xf0, 0x11, 0x00


	//----- nvinfo : EIATTR_KPARAM_INFO
	.align		4
.L_11:
        /*0028*/ 	.byte	0x04, 0x17
        /*002a*/ 	.short	(.L_13 - .L_12)
.L_12:
        /*002c*/ 	.word	0x00000000
        /*0030*/ 	.short	0x0001
        /*0032*/ 	.short	0x0008
        /*0034*/ 	.byte	0x00, 0xf0, 0x11, 0x00


	//----- nvinfo : EIATTR_KPARAM_INFO
	.align		4
.L_13:
        /*0038*/ 	.byte	0x04, 0x17
        /*003a*/ 	.short	(.L_15 - .L_14)
.L_14:
        /*003c*/ 	.word	0x00000000
        /*0040*/ 	.short	0x0000
        /*0042*/ 	.short	0x0000
        /*0044*/ 	.byte	0x00, 0xf0, 0x21, 0x00


	//----- nvinfo : EIATTR_SPARSE_MMA_MASK
	.align		4
.L_15:
        /*0048*/ 	.byte	0x03, 0x50
        /*004a*/ 	.short	0x0000


	//----- nvinfo : EIATTR_MAXREG_COUNT
	.align		4
        /*004c*/ 	.byte	0x03, 0x1b
        /*004e*/ 	.short	0x00ff


	//----- nvinfo : EIATTR_MERCURY_ISA_VERSION
	.align		4
        /*0050*/ 	.byte	0x03, 0x5f
        /*0052*/ 	.short	0x0101


	//----- nvinfo : EIATTR_VRC_CTA_INIT_COUNT
	.align		4
        /*0054*/ 	.byte	0x02, 0x4a
	.zero		1
	.zero		1


	//----- nvinfo : EIATTR_EXIT_INSTR_OFFSETS
	.align		4
        /*0058*/ 	.byte	0x04, 0x1c
        /*005a*/ 	.short	(.L_17 - .L_16)


	//   ....[0]....
.L_16:
        /*005c*/ 	.word	0x000000f0


	//   ....[1]....
        /*0060*/ 	.word	0x00000140


	//----- nvinfo : EIATTR_CBANK_PARAM_SIZE
	.align		4
.L_17:
        /*0064*/ 	.byte	0x03, 0x19
        /*0066*/ 	.short	0x0014


	//----- nvinfo : EIATTR_PARAM_CBANK
	.align		4
        /*0068*/ 	.byte	0x04, 0x0a
        /*006a*/ 	.short	(.L_19 - .L_18)
	.align		4
.L_18:
        /*006c*/ 	.word	index@(.nv.constant0._Z27kernelWriteToLayeredSurfaceyiii)
        /*0070*/ 	.short	0x0380
        /*0072*/ 	.short	0x0014


	//----- nvinfo : EIATTR_SW_WAR
	.align		4
.L_19:
        /*0074*/ 	.byte	0x04, 0x36
        /*0076*/ 	.short	(.L_21 - .L_20)
.L_20:
        /*0078*/ 	.word	0x00000008
.L_21:


//--------------------- .nv.callgraph             --------------------------
	.section	.nv.callgraph,"",@"SHT_CUDA_CALLGRAPH"
	.align	4
	.sectionentsize	8
	.align		4
        /*0000*/ 	.word	0x00000000
	.align		4
        /*0004*/ 	.word	0xffffffff
	.align		4
        /*0008*/ 	.word	0x00000000
	.align		4
        /*000c*/ 	.word	0xfffffffe
	.align		4
        /*0010*/ 	.word	0x00000000
	.align		4
        /*0014*/ 	.word	0xfffffffd
	.align		4
        /*0018*/ 	.word	0x00000000
	.align		4
        /*001c*/ 	.word	0xfffffffc


//--------------------- .text._Z27kernelWriteToLayeredSurfaceyiii --------------------------
	.section	.text._Z27kernelWriteToLayeredSurfaceyiii,"ax",@progbits
	.align	128
        .global         _Z27kernelWriteToLayeredSurfaceyiii
        .type           _Z27kernelWriteToLayeredSurfaceyiii,@function
        .size           _Z27kernelWriteToLayeredSurfaceyiii,(.L_x_1 - _Z27kernelWriteToLayeredSurfaceyiii)
        .other          _Z27kernelWriteToLayeredSurfaceyiii,@"STO_CUDA_ENTRY STV_DEFAULT"
_Z27kernelWriteToLayeredSurfaceyiii:
.text._Z27kernelWriteToLayeredSurfaceyiii:
[----:B------:R-:W-:Y:S01]  /*0000*/  LDC R1, c[0x0][0x37c] ;  /* 0x0000df00ff017b82 */ /* 0x000fe20000000800 */
[----:B------:R-:W0:Y:S07]  /*0010*/  S2R R0, SR_TID.Y ;  /* 0x0000000000007919 */ /* 0x000e2e0000002200 */
[----:B------:R-:W1:Y:S01]  /*0020*/  LDC R4, c[0x0][0x360] ;  /* 0x0000d800ff047b82 */ /* 0x000e620000000800 */
[----:B------:R-:W2:Y:S01]  /*0030*/  LDCU.64 UR6, c[0x0][0x388] ;  /* 0x00007100ff0677ac */ /* 0x000ea20008000a00 */
[----:B------:R-:W1:Y:S01]  /*0040*/  S2R R3, SR_TID.X ;  /* 0x0000000000037919 */ /* 0x000e620000002100 */
[----:B------:R-:W3:Y:S01]  /*0050*/  LDCU UR8, c[0x0][0x390] ;  /* 0x00007200ff0877ac */ /* 0x000ee20008000800 */
[----:B------:R-:W3:Y:S04]  /*0060*/  S2R R6, SR_CTAID.Z ;  /* 0x0000000000067919 */ /* 0x000ee80000002700 */
[----:B------:R-:W0:Y:S08]  /*0070*/  S2UR UR5, SR_CTAID.Y ;  /* 0x00000000000579c3 */ /* 0x000e300000002600 */
[----:B------:R-:W0:Y:S08]  /*0080*/  LDC R5, c[0x0][0x364] ;  /* 0x0000d900ff057b82 */ /* 0x000e300000000800 */
[----:B------:R-:W1:Y:S01]  /*0090*/  S2UR UR4, SR_CTAID.X ;  /* 0x00000000000479c3 */ /* 0x000e620000002500 */
[----:B0-----:R-:W-:-:S05]  /*00a0*/  IMAD R5, R5, UR5, R0 ;  /* 0x0000000505057c24 */ /* 0x001fca000f8e0200 */
[----:B--2---:R-:W-:Y:S01]  /*00b0*/  ISETP.GE.AND P0, PT, R5, UR7, PT ;  /* 0x0000000705007c0c */ /* 0x004fe2000bf06270 */
[----:B-1----:R-:W-:-:S05]  /*00c0*/  IMAD R4, R4, UR4, R3 ;  /* 0x0000000404047c24 */ /* 0x002fca000f8e0203 */
[----:B------:R-:W-:-:S04]  /*00d0*/  ISETP.GE.OR P0, PT, R4, UR6, P0 ;  /* 0x0000000604007c0c */ /* 0x000fc80008706670 */
[----:B---3--:R-:W-:-:S13]  /*00e0*/  ISETP.GE.OR P0, PT, R6, UR8, P0 ;  /* 0x0000000806007c0c */ /* 0x008fda0008706670 */
[----:B------:R-:W-:Y:S05]  /*00f0*/  @P0 EXIT ;  /* 0x000000000000094d */ /* 0x000fea0003800000 */
[----:B------:R-:W0:Y:S01]  /*0100*/  LDCU UR4, c[0x0][0x380] ;  /* 0x00007000ff0477ac */ /* 0x000e220008000800 */
[----:B------:R-:W-:Y:S01]  /*0110*/  IMAD.MOV.U32 R3, RZ, RZ, -0xffff01 ;  /* 0xff0000ffff037424 */ /* 0x000fe200078e00ff */
[----:B------:R-:W-:-:S04]  /*0120*/  SHF.L.U32 R4, R4, 0x2, RZ ;  /* 0x0000000204047819 */ /* 0x000fc800000006ff */
[----:B0-----:R0:W-:Y:S02]  /*0130*/  SUST.D.BA.2D_ARRAY.STRONG.SM.TRAP [R4], R3, UR4 ;  /* 0x90ff040304007f9d */ /* 0x0011e4000810a900 */
[----:B0-----:R-:W-:Y:S05]  /*0140*/  EXIT ;  /* 0x000000000000794d */ /* 0x001fea0003800000 */
.L_x_0:
[----:B------:R-:W-:-:S00]  /*0150*/  BRA `(.L_x_0) ;  /* 0xfffffffc00fc7947 */ /* 0x000fc0000383ffff */
[----:B------:R-:W-:-:S00]  /*0160*/  NOP ;  /* 0x0000000000007918 */ /* 0x000fc00000000000 */
        /* <DEDUP_REMOVED lines=9> */
.L_x_1:


//--------------------- .nv.shared.reserved.0     --------------------------
	.section	.nv.shared.reserved.0,"aw",@nobits
	.weak		__nv_reservedSMEM_offset_0_alias
	.size		__nv_reservedSMEM_offset_0_alias, 0, 64
	.other		__nv_reservedSMEM_offset_0_alias,@"STO_CUDA_RESERVED_SHARED STV_DEFAULT"
__nv_reservedSMEM_offset_0_alias:
	.zero		0
	.zero		64


//--------------------- .nv.constant0._Z27kernelWriteToLayeredSurfaceyiii --------------------------
	.section	.nv.constant0._Z27kernelWriteToLayeredSurfaceyiii,"a",@progbits
	.sectionflags	@""
	.align	4
.nv.constant0._Z27kernelWriteToLayeredSurfaceyiii:
	.zero		916


//--------------------- SYMBOLS --------------------------

	.type		.nv.reservedSmem.offset0,@object
	.size		.nv.reservedSmem.offset0,0x4
